//
// Generated by NVIDIA NVVM Compiler
//
// Compiler Build ID: CL-36424714
// Cuda compilation tools, release 13.0, V13.0.88
// Based on NVVM 20.0.0
//

.version 9.0
.target sm_100
.address_size 64

	// .globl	_Z11print_tableiiii
.extern .func  (.param .b32 func_retval0) vprintf
(
	.param .b64 vprintf_param_0,
	.param .b64 vprintf_param_1
)
;
.global .align 1 .b8 $str[10] = {37, 100, 120, 37, 100, 61, 37, 100, 10};

.visible .entry _Z11print_tableiiii(
	.param .u32 _Z11print_tableiiii_param_0,
	.param .u32 _Z11print_tableiiii_param_1,
	.param .u32 _Z11print_tableiiii_param_2,
	.param .u32 _Z11print_tableiiii_param_3
)
{
	.local .align 8 .b8 	__local_depot0[16];
	.reg .b64 	%SP;
	.reg .b64 	%SPL;
	.reg .b32 	%r<6>;
	.reg .b64 	%rd<5>;

	mov.u64 	%SPL, __local_depot0;
	cvta.local.u64 	%SP, %SPL;
	ld.param.u32 	%r1, [_Z11print_tableiiii_param_1];
	ld.param.u32 	%r2, [_Z11print_tableiiii_param_3];
	add.u64 	%rd1, %SP, 0;
	add.u64 	%rd2, %SPL, 0;
	mul.lo.s32 	%r3, %r2, %r1;
	st.local.v2.u32 	[%rd2], {%r2, %r1};
	st.local.u32 	[%rd2+8], %r3;
	mov.u64 	%rd3, $str;
	cvta.global.u64 	%rd4, %rd3;
	{ // callseq 0, 0
	.param .b64 param0;
	st.param.b64 	[param0], %rd4;
	.param .b64 param1;
	st.param.b64 	[param1], %rd1;
	.param .b32 retval0;
	call.uni (retval0), 
	vprintf, 
	(
	param0, 
	param1
	);
	ld.param.b32 	%r4, [retval0];
	} // callseq 0
	ret;

}


// ===== COMPILED SASS (sm_100) =====

	.target	sm_100

	.elftype	@"ET_EXEC"


//--------------------- .note.nv.tkinfo           --------------------------
	.section	.note.nv.tkinfo,"",@"SHT_NOTE"
	.sectionflags	@"SHF_NOTE_NV_TKINFO"
	.tkinfo
        /*0018*/ 	.word	0x00000002
        /*0030*/ 	.string	""
        /*0030*/ 	.string	"ptxas"
        /*0030*/ 	.string	"Cuda compilation tools, release 13.0, V13.0.88"
        /*0030*/ 	.string	"Build cuda_13.0.r13.0/compiler.36424714_0"
        /*0030*/ 	.string	"-arch sm_100 -m 64 "



//--------------------- .note.nv.cuinfo           --------------------------
	.section	.note.nv.cuinfo,"",@"SHT_NOTE"
	.sectionflags	@"SHF_NOTE_NV_CUINFO"
        /*0018*/ 	.short	0x0002
        /*001a*/ 	.short	0x0064
        /*001c*/ 	.short	0x0082
	.zero		2


//--------------------- .nv.info                  --------------------------
	.section	.nv.info,"",@"SHT_CUDA_INFO"
	.align	4


	//----- nvinfo : EIATTR_REGCOUNT
	.align		4
        /*0000*/ 	.byte	0x04, 0x2f
        /*0002*/ 	.short	(.L_2 - .L_1)
	.align		4
.L_1:
        /*0004*/ 	.word	index@(_Z11print_tableiiii)
        /*0008*/ 	.word	0x00000018


	//----- nvinfo : EIATTR_FRAME_SIZE
	.align		4
.L_2:
        /*000c*/ 	.byte	0x04, 0x11
        /*000e*/ 	.short	(.L_4 - .L_3)
	.align		4
.L_3:
        /*0010*/ 	.word	index@(_Z11print_tableiiii)
        /*0014*/ 	.word	0x00000010


	//----- nvinfo : EIATTR_MIN_STACK_SIZE
	.align		4
.L_4:
        /*0018*/ 	.byte	0x04, 0x12
        /*001a*/ 	.short	(.L_6 - .L_5)
	.align		4
.L_5:
        /*001c*/ 	.word	index@(_Z11print_tableiiii)
        /*0020*/ 	.word	0x00000010
.L_6:


//--------------------- .nv.compat                --------------------------
	.section	.nv.compat,"",@"SHT_CUDA_COMPAT_INFO"
	.align	4
        /*0000*/ 	.byte	0x02, 0x09, 0x00, 0x00, 0x02, 0x02, 0x01, 0x00, 0x02, 0x05, 0x05, 0x00, 0x03, 0x07, 0x01, 0x01
        /*0010*/ 	.byte	0x02, 0x03, 0x00, 0x00, 0x02, 0x06, 0x01, 0x00, 0x04, 0x0b, 0x08, 0x00, 0x09, 0x00, 0x00, 0x00
        /*0020*/ 	.byte	0x00, 0x00, 0x00, 0x00


//--------------------- .nv.info._Z11print_tableiiii --------------------------
	.section	.nv.info._Z11print_tableiiii,"",@"SHT_CUDA_INFO"
	.sectionflags	@""
	.align	4


	//----- nvinfo : EIATTR_CUDA_API_VERSION
	.align		4
        /*0000*/ 	.byte	0x04, 0x37
        /*0002*/ 	.short	(.L_8 - .L_7)
.L_7:
        /*0004*/ 	.word	0x00000082


	//----- nvinfo : EIATTR_KPARAM_INFO
	.align		4
.L_8:
        /*0008*/ 	.byte	0x04, 0x17
        /*000a*/ 	.short	(.L_10 - .L_9)
.L_9:
        /*000c*/ 	.word	0x00000000
        /*0010*/ 	.short	0x0003
        /*0012*/ 	.short	0x000c
        /*0014*/ 	.byte	0x00, 0xf0, 0x11, 0x00


	//----- nvinfo : EIATTR_KPARAM_INFO
	.align		4
.L_10:
        /*0018*/ 	.byte	0x04, 0x17
        /*001a*/ 	.short	(.L_12 - .L_11)
.L_11:
        /*001c*/ 	.word	0x00000000
        /*0020*/ 	.short	0x0002
        /*0022*/ 	.short	0x0008
        /*0024*/ 	.byte	0x00, 0xf0, 0x11, 0x00


	//----- nvinfo : EIATTR_KPARAM_INFO
	.align		4
.L_12:
        /*0028*/ 	.byte	0x04, 0x17
        /*002a*/ 	.short	(.L_14 - .L_13)
.L_13:
        /*002c*/ 	.word	0x00000000
        /*0030*/ 	.short	0x0001
        /*0032*/ 	.short	0x0004
        /*0034*/ 	.byte	0x00, 0xf0, 0x11, 0x00


	//----- nvinfo : EIATTR_KPARAM_INFO
	.align		4
.L_14:
        /*0038*/ 	.byte	0x04, 0x17
        /*003a*/ 	.short	(.L_16 - .L_15)
.L_15:
        /*003c*/ 	.word	0x00000000
        /*0040*/ 	.short	0x0000
        /*0042*/ 	.short	0x0000
        /*0044*/ 	.byte	0x00, 0xf0, 0x11, 0x00


	//----- nvinfo : EIATTR_SPARSE_MMA_MASK
	.align		4
.L_16:
        /*0048*/ 	.byte	0x03, 0x50
        /*004a*/ 	.short	0x0000


	//----- nvinfo : EIATTR_MAXREG_COUNT
	.align		4
        /*004c*/ 	.byte	0x03, 0x1b
        /*004e*/ 	.short	0x00ff


	//----- nvinfo : EIATTR_EXTERNS
	.align		4
        /*0050*/ 	.byte	0x04, 0x0f
        /*0052*/ 	.short	(.L_18 - .L_17)


	//   ....[0]....
	.align		4
.L_17:
        /*0054*/ 	.word	index@(vprintf)


	//----- nvinfo : EIATTR_MERCURY_ISA_VERSION
	.align		4
.L_18:
        /*0058*/ 	.byte	0x03, 0x5f
        /*005a*/ 	.short	0x0101


	//----- nvinfo : EIATTR_VRC_CTA_INIT_COUNT
	.align		4
        /*005c*/ 	.byte	0x02, 0x4a
	.zero		1
	.zero		1


	//----- nvinfo : EIATTR_SYSCALL_OFFSETS
	.align		4
        /*0060*/ 	.byte	0x04, 0x46
        /*0062*/ 	.short	(.L_20 - .L_19)


	//   ....[0]....
.L_19:
        /*0064*/ 	.word	0x00000110


	//----- nvinfo : EIATTR_EXIT_INSTR_OFFSETS
	.align		4
.L_20:
        /*0068*/ 	.byte	0x04, 0x1c
        /*006a*/ 	.short	(.L_22 - .L_21)


	//   ....[0]....
.L_21:
        /*006c*/ 	.word	0x00000120


	//----- nvinfo : EIATTR_CBANK_PARAM_SIZE
	.align		4
.L_22:
        /*0070*/ 	.byte	0x03, 0x19
        /*0072*/ 	.short	0x0010


	//----- nvinfo : EIATTR_PARAM_CBANK
	.align		4
        /*0074*/ 	.byte	0x04, 0x0a
        /*0076*/ 	.short	(.L_24 - .L_23)
	.align		4
.L_23:
        /*0078*/ 	.word	index@(.nv.constant0._Z11print_tableiiii)
        /*007c*/ 	.short	0x0380
        /*007e*/ 	.short	0x0010


	//----- nvinfo : EIATTR_SW_WAR
	.align		4
.L_24:
        /*0080*/ 	.byte	0x04, 0x36
        /*0082*/ 	.short	(.L_26 - .L_25)
.L_25:
        /*0084*/ 	.word	0x00000008
.L_26:


//--------------------- .nv.callgraph             --------------------------
	.section	.nv.callgraph,"",@"SHT_CUDA_CALLGRAPH"
	.align	4
	.sectionentsize	8
	.align		4
        /*0000*/ 	.word	0x00000000
	.align		4
        /*0004*/ 	.word	0xffffffff
	.align		4
        /*0008*/ 	.word	index@(_Z11print_tableiiii)
	.align		4
        /*000c*/ 	.word	index@(vprintf)
	.align		4
        /*0010*/ 	.word	0x00000000
	.align		4
        /*0014*/ 	.word	0xfffffffe
	.align		4
        /*0018*/ 	.word	0x00000000
	.align		4
        /*001c*/ 	.word	0xfffffffd
	.align		4
        /*0020*/ 	.word	0x00000000
	.align		4
        /*0024*/ 	.word	0xfffffffc


//--------------------- .nv.constant4             --------------------------
	.section	.nv.constant4,"a",@progbits
	.align	8
	.align		8
.nv.constant4:
        /*0000*/ 	.dword	vprintf
	.align		8
        /*0008*/ 	.dword	$str


//--------------------- .text._Z11print_tableiiii --------------------------
	.section	.text._Z11print_tableiiii,"ax",@progbits
	.align	128
        .global         _Z11print_tableiiii
        .type           _Z11print_tableiiii,@function
        .size           _Z11print_tableiiii,(.L_x_2 - _Z11print_tableiiii)
        .other          _Z11print_tableiiii,@"STO_CUDA_ENTRY STV_DEFAULT"
_Z11print_tableiiii:
.text._Z11print_tableiiii:
[----:B------:R-:W0:Y:S08]  /*0000*/  LDC R1, c[0x0][0x37c] ;  /* 0x0000df00ff017b82 */ /* 0x000e300000000800 */
[----:B------:R-:W1:Y:S01]  /*0010*/  LDC R8, c[0x0][0x38c] ;  /* 0x0000e300ff087b82 */ /* 0x000e620000000800 */
[----:B------:R-:W-:Y:S01]  /*0020*/  MOV R2, 0x0 ;  /* 0x0000000000027802 */ /* 0x000fe20000000f00 */
[----:B0-----:R-:W-:Y:S01]  /*0030*/  VIADD R1, R1, 0xfffffff0 ;  /* 0xfffffff001017836 */ /* 0x001fe20000000000 */
[----:B------:R-:W0:Y:S01]  /*0040*/  LDCU UR4, c[0x0][0x2f8] ;  /* 0x00005f00ff0477ac */ /* 0x000e220008000800 */
[----:B------:R-:W2:Y:S04]  /*0050*/  LDCU.64 UR6, c[0x4][0x8] ;  /* 0x01000100ff0677ac */ /* 0x000ea80008000a00 */
[----:B------:R-:W1:Y:S01]  /*0060*/  LDC R9, c[0x0][0x384] ;  /* 0x0000e100ff097b82 */ /* 0x000e620000000800 */
[----:B------:R-:W3:Y:S07]  /*0070*/  LDCU UR5, c[0x0][0x2fc] ;  /* 0x00005f80ff0577ac */ /* 0x000eee0008000800 */
[----:B------:R-:W4:Y:S01]  /*0080*/  LDC.64 R2, c[0x4][R2] ;  /* 0x0100000002027b82 */ /* 0x000f220000000a00 */
[----:B0-----:R-:W-:Y:S01]  /*0090*/  IADD3 R6, P0, PT, R1, UR4, RZ ;  /* 0x0000000401067c10 */ /* 0x001fe2000ff1e0ff */
[----:B--2---:R-:W-:Y:S01]  /*00a0*/  IMAD.U32 R4, RZ, RZ, UR6 ;  /* 0x00000006ff047e24 */ /* 0x004fe2000f8e00ff */
[----:B------:R-:W-:-:S03]  /*00b0*/  MOV R5, UR7 ;  /* 0x0000000700057c02 */ /* 0x000fc60008000f00 */
[----:B---3--:R-:W-:Y:S02]  /*00c0*/  IMAD.X R7, RZ, RZ, UR5, P0 ;  /* 0x00000005ff077e24 */ /* 0x008fe400080e06ff */
[----:B-1----:R-:W-:Y:S01]  /*00d0*/  IMAD R0, R8, R9, RZ ;  /* 0x0000000908007224 */ /* 0x002fe200078e02ff */
[----:B------:R0:W-:Y:S04]  /*00e0*/  STL.64 [R1], R8 ;  /* 0x0000000801007387 */ /* 0x0001e80000100a00 */
[----:B------:R0:W-:Y:S02]  /*00f0*/  STL [R1+0x8], R0 ;  /* 0x0000080001007387 */ /* 0x0001e40000100800 */
[----:B------:R-:W-:-:S07]  /*0100*/  LEPC R20, `(.L_x_0) ;  /* 0x000000001014794e */ /* 0x000fce0000000000 */
[----:B0---4-:R-:W-:Y:S05]  /*0110*/  CALL.ABS.NOINC R2 ;  /* 0x0000000002007343 */ /* 0x011fea0003c00000 */
.L_x_0:
[----:B------:R-:W-:Y:S05]  /*0120*/  EXIT ;  /* 0x000000000000794d */ /* 0x000fea0003800000 */
.L_x_1:
[----:B------:R-:W-:-:S00]  /*0130*/  BRA `(.L_x_1) ;  /* 0xfffffffc00fc7947 */ /* 0x000fc0000383ffff */
[----:B------:R-:W-:-:S00]  /*0140*/  NOP ;  /* 0x0000000000007918 */ /* 0x000fc00000000000 */
        /* <DEDUP_REMOVED lines=11> */
.L_x_2:


//--------------------- .nv.global.init           --------------------------
	.section	.nv.global.init,"aw",@progbits
.nv.global.init:
	.type		$str,@object
	.size		$str,(.L_0 - $str)
$str:
        /*0000*/ 	.byte	0x25, 0x64, 0x78, 0x25, 0x64, 0x3d, 0x25, 0x64, 0x0a, 0x00
.L_0:


//--------------------- .nv.shared.reserved.0     --------------------------
	.section	.nv.shared.reserved.0,"aw",@nobits
	.weak		__nv_reservedSMEM_offset_0_alias
	.size		__nv_reservedSMEM_offset_0_alias, 0, 64
	.other		__nv_reservedSMEM_offset_0_alias,@"STO_CUDA_RESERVED_SHARED STV_DEFAULT"
__nv_reservedSMEM_offset_0_alias:
	.zero		0
	.zero		64


//--------------------- .nv.constant0._Z11print_tableiiii --------------------------
	.section	.nv.constant0._Z11print_tableiiii,"a",@progbits
	.sectionflags	@""
	.align	4
.nv.constant0._Z11print_tableiiii:
	.zero		912


//--------------------- SYMBOLS --------------------------

	.type		.nv.reservedSmem.offset0,@object
	.size		.nv.reservedSmem.offset0,0x4
	.type		vprintf,@function
